//
// Generated by NVIDIA NVVM Compiler
//
// Compiler Build ID: CL-36424714
// Cuda compilation tools, release 13.0, V13.0.88
// Based on NVVM 20.0.0
//

.version 9.0
.target sm_100
.address_size 64

	// .globl	_Z21tiled_multiply_matrixPKhPKfPfiii
// _ZZ21tiled_multiply_matrixPKhPKfPfiiiE2sA has been demoted
// _ZZ21tiled_multiply_matrixPKhPKfPfiiiE2sB has been demoted

.visible .entry _Z21tiled_multiply_matrixPKhPKfPfiii(
	.param .u64 .ptr .align 1 _Z21tiled_multiply_matrixPKhPKfPfiii_param_0,
	.param .u64 .ptr .align 1 _Z21tiled_multiply_matrixPKhPKfPfiii_param_1,
	.param .u64 .ptr .align 1 _Z21tiled_multiply_matrixPKhPKfPfiii_param_2,
	.param .u32 _Z21tiled_multiply_matrixPKhPKfPfiii_param_3,
	.param .u32 _Z21tiled_multiply_matrixPKhPKfPfiii_param_4,
	.param .u32 _Z21tiled_multiply_matrixPKhPKfPfiii_param_5
)
{
	.reg .pred 	%p<12>;
	.reg .b16 	%rs<3>;
	.reg .b32 	%r<43>;
	.reg .b32 	%f<63>;
	.reg .b64 	%rd<13>;
	// demoted variable
	.shared .align 4 .b8 _ZZ21tiled_multiply_matrixPKhPKfPfiiiE2sA[1024];
	// demoted variable
	.shared .align 4 .b8 _ZZ21tiled_multiply_matrixPKhPKfPfiiiE2sB[1024];
	ld.param.u64 	%rd3, [_Z21tiled_multiply_matrixPKhPKfPfiii_param_0];
	ld.param.u64 	%rd4, [_Z21tiled_multiply_matrixPKhPKfPfiii_param_1];
	ld.param.u64 	%rd5, [_Z21tiled_multiply_matrixPKhPKfPfiii_param_2];
	ld.param.u32 	%r24, [_Z21tiled_multiply_matrixPKhPKfPfiii_param_3];
	ld.param.u32 	%r25, [_Z21tiled_multiply_matrixPKhPKfPfiii_param_4];
	ld.param.u32 	%r26, [_Z21tiled_multiply_matrixPKhPKfPfiii_param_5];
	mov.u32 	%r38, %tid.x;
	mov.u32 	%r40, %tid.y;
	mov.u32 	%r27, %ctaid.x;
	shl.b32 	%r3, %r27, 4;
	add.s32 	%r4, %r3, %r38;
	mov.u32 	%r28, %ctaid.y;
	shl.b32 	%r29, %r28, 4;
	add.s32 	%r5, %r29, %r40;
	setp.lt.s32 	%p1, %r25, 1;
	mov.f32 	%f62, 0f00000000;
	@%p1 bra 	$L__BB0_7;
	add.s32 	%r30, %r25, 15;
	shr.u32 	%r31, %r30, 4;
	shl.b32 	%r32, %r40, 6;
	mov.u32 	%r33, _ZZ21tiled_multiply_matrixPKhPKfPfiiiE2sA;
	add.s32 	%r6, %r33, %r32;
	shl.b32 	%r34, %r38, 2;
	add.s32 	%r7, %r6, %r34;
	mov.u32 	%r35, _ZZ21tiled_multiply_matrixPKhPKfPfiiiE2sB;
	add.s32 	%r9, %r35, %r34;
	add.s32 	%r8, %r9, %r32;
	neg.s32 	%r42, %r31;
	mad.lo.s32 	%r36, %r40, %r26, %r38;
	add.s32 	%r41, %r36, %r3;
	shl.b32 	%r12, %r26, 4;
	mad.lo.s32 	%r39, %r25, %r5, %r38;
	cvta.to.global.u64 	%rd1, %rd3;
	cvta.to.global.u64 	%rd2, %rd4;
	mov.f32 	%f62, 0f00000000;
$L__BB0_2:
	setp.ge.s32 	%p2, %r5, %r24;
	setp.ge.s32 	%p3, %r38, %r25;
	mov.f32 	%f60, 0f00000000;
	or.pred  	%p4, %p2, %p3;
	@%p4 bra 	$L__BB0_4;
	cvt.u64.u32 	%rd6, %r39;
	add.s64 	%rd7, %rd1, %rd6;
	ld.global.nc.u8 	%rs1, [%rd7];
	cvt.u16.u8 	%rs2, %rs1;
	cvt.rn.f32.u16 	%f60, %rs2;
$L__BB0_4:
	setp.ge.s32 	%p5, %r4, %r26;
	st.shared.f32 	[%r7], %f60;
	setp.ge.s32 	%p6, %r40, %r25;
	mov.f32 	%f61, 0f00000000;
	or.pred  	%p7, %p5, %p6;
	@%p7 bra 	$L__BB0_6;
	mul.wide.s32 	%rd8, %r41, 4;
	add.s64 	%rd9, %rd2, %rd8;
	ld.global.nc.f32 	%f61, [%rd9];
$L__BB0_6:
	st.shared.f32 	[%r8], %f61;
	bar.sync 	0;
	ld.shared.f32 	%f12, [%r6];
	ld.shared.f32 	%f13, [%r9];
	fma.rn.f32 	%f14, %f12, %f13, %f62;
	ld.shared.f32 	%f15, [%r6+4];
	ld.shared.f32 	%f16, [%r9+64];
	fma.rn.f32 	%f17, %f15, %f16, %f14;
	ld.shared.f32 	%f18, [%r6+8];
	ld.shared.f32 	%f19, [%r9+128];
	fma.rn.f32 	%f20, %f18, %f19, %f17;
	ld.shared.f32 	%f21, [%r6+12];
	ld.shared.f32 	%f22, [%r9+192];
	fma.rn.f32 	%f23, %f21, %f22, %f20;
	ld.shared.f32 	%f24, [%r6+16];
	ld.shared.f32 	%f25, [%r9+256];
	fma.rn.f32 	%f26, %f24, %f25, %f23;
	ld.shared.f32 	%f27, [%r6+20];
	ld.shared.f32 	%f28, [%r9+320];
	fma.rn.f32 	%f29, %f27, %f28, %f26;
	ld.shared.f32 	%f30, [%r6+24];
	ld.shared.f32 	%f31, [%r9+384];
	fma.rn.f32 	%f32, %f30, %f31, %f29;
	ld.shared.f32 	%f33, [%r6+28];
	ld.shared.f32 	%f34, [%r9+448];
	fma.rn.f32 	%f35, %f33, %f34, %f32;
	ld.shared.f32 	%f36, [%r6+32];
	ld.shared.f32 	%f37, [%r9+512];
	fma.rn.f32 	%f38, %f36, %f37, %f35;
	ld.shared.f32 	%f39, [%r6+36];
	ld.shared.f32 	%f40, [%r9+576];
	fma.rn.f32 	%f41, %f39, %f40, %f38;
	ld.shared.f32 	%f42, [%r6+40];
	ld.shared.f32 	%f43, [%r9+640];
	fma.rn.f32 	%f44, %f42, %f43, %f41;
	ld.shared.f32 	%f45, [%r6+44];
	ld.shared.f32 	%f46, [%r9+704];
	fma.rn.f32 	%f47, %f45, %f46, %f44;
	ld.shared.f32 	%f48, [%r6+48];
	ld.shared.f32 	%f49, [%r9+768];
	fma.rn.f32 	%f50, %f48, %f49, %f47;
	ld.shared.f32 	%f51, [%r6+52];
	ld.shared.f32 	%f52, [%r9+832];
	fma.rn.f32 	%f53, %f51, %f52, %f50;
	ld.shared.f32 	%f54, [%r6+56];
	ld.shared.f32 	%f55, [%r9+896];
	fma.rn.f32 	%f56, %f54, %f55, %f53;
	ld.shared.f32 	%f57, [%r6+60];
	ld.shared.f32 	%f58, [%r9+960];
	fma.rn.f32 	%f62, %f57, %f58, %f56;
	bar.sync 	0;
	add.s32 	%r42, %r42, 1;
	setp.ne.s32 	%p8, %r42, 0;
	add.s32 	%r41, %r41, %r12;
	add.s32 	%r40, %r40, 16;
	add.s32 	%r39, %r39, 16;
	add.s32 	%r38, %r38, 16;
	@%p8 bra 	$L__BB0_2;
$L__BB0_7:
	setp.ge.s32 	%p9, %r5, %r24;
	setp.ge.s32 	%p10, %r4, %r26;
	or.pred  	%p11, %p9, %p10;
	@%p11 bra 	$L__BB0_9;
	mad.lo.s32 	%r37, %r26, %r5, %r4;
	cvta.to.global.u64 	%rd10, %rd5;
	mul.wide.s32 	%rd11, %r37, 4;
	add.s64 	%rd12, %rd10, %rd11;
	st.global.f32 	[%rd12], %f62;
$L__BB0_9:
	ret;

}


// ===== COMPILED SASS (sm_100) =====

	.target	sm_100

	.elftype	@"ET_EXEC"


//--------------------- .note.nv.tkinfo           --------------------------
	.section	.note.nv.tkinfo,"",@"SHT_NOTE"
	.sectionflags	@"SHF_NOTE_NV_TKINFO"
	.tkinfo
        /*0018*/ 	.word	0x00000002
        /*0030*/ 	.string	""
        /*0030*/ 	.string	"ptxas"
        /*0030*/ 	.string	"Cuda compilation tools, release 13.0, V13.0.88"
        /*0030*/ 	.string	"Build cuda_13.0.r13.0/compiler.36424714_0"
        /*0030*/ 	.string	"-arch sm_100 -m 64 "



//--------------------- .note.nv.cuinfo           --------------------------
	.section	.note.nv.cuinfo,"",@"SHT_NOTE"
	.sectionflags	@"SHF_NOTE_NV_CUINFO"
        /*0018*/ 	.short	0x0002
        /*001a*/ 	.short	0x0064
        /*001c*/ 	.short	0x0082
	.zero		2


//--------------------- .nv.info                  --------------------------
	.section	.nv.info,"",@"SHT_CUDA_INFO"
	.align	4


	//----- nvinfo : EIATTR_REGCOUNT
	.align		4
        /*0000*/ 	.byte	0x04, 0x2f
        /*0002*/ 	.short	(.L_1 - .L_0)
	.align		4
.L_0:
        /*0004*/ 	.word	index@(_Z21tiled_multiply_matrixPKhPKfPfiii)
        /*0008*/ 	.word	0x00000020


	//----- nvinfo : EIATTR_FRAME_SIZE
	.align		4
.L_1:
        /*000c*/ 	.byte	0x04, 0x11
        /*000e*/ 	.short	(.L_3 - .L_2)
	.align		4
.L_2:
        /*0010*/ 	.word	index@(_Z21tiled_multiply_matrixPKhPKfPfiii)
        /*0014*/ 	.word	0x00000000


	//----- nvinfo : EIATTR_MIN_STACK_SIZE
	.align		4
.L_3:
        /*0018*/ 	.byte	0x04, 0x12
        /*001a*/ 	.short	(.L_5 - .L_4)
	.align		4
.L_4:
        /*001c*/ 	.word	index@(_Z21tiled_multiply_matrixPKhPKfPfiii)
        /*0020*/ 	.word	0x00000000
.L_5:


//--------------------- .nv.compat                --------------------------
	.section	.nv.compat,"",@"SHT_CUDA_COMPAT_INFO"
	.align	4
        /*0000*/ 	.byte	0x02, 0x09, 0x00, 0x00, 0x02, 0x02, 0x01, 0x00, 0x02, 0x05, 0x05, 0x00, 0x03, 0x07, 0x01, 0x01
        /*0010*/ 	.byte	0x02, 0x03, 0x00, 0x00, 0x02, 0x06, 0x01, 0x00, 0x04, 0x0b, 0x08, 0x00, 0x09, 0x00, 0x00, 0x00
        /*0020*/ 	.byte	0x00, 0x00, 0x00, 0x00


//--------------------- .nv.info._Z21tiled_multiply_matrixPKhPKfPfiii --------------------------
	.section	.nv.info._Z21tiled_multiply_matrixPKhPKfPfiii,"",@"SHT_CUDA_INFO"
	.sectionflags	@""
	.align	4


	//----- nvinfo : EIATTR_CUDA_API_VERSION
	.align		4
        /*0000*/ 	.byte	0x04, 0x37
        /*0002*/ 	.short	(.L_7 - .L_6)
.L_6:
        /*0004*/ 	.word	0x00000082


	//----- nvinfo : EIATTR_KPARAM_INFO
	.align		4
.L_7:
        /*0008*/ 	.byte	0x04, 0x17
        /*000a*/ 	.short	(.L_9 - .L_8)
.L_8:
        /*000c*/ 	.word	0x00000000
        /*0010*/ 	.short	0x0005
        /*0012*/ 	.short	0x0020
        /*0014*/ 	.byte	0x00, 0xf0, 0x11, 0x00


	//----- nvinfo : EIATTR_KPARAM_INFO
	.align		4
.L_9:
        /*0018*/ 	.byte	0x04, 0x17
        /*001a*/ 	.short	(.L_11 - .L_10)
.L_10:
        /*001c*/ 	.word	0x00000000
        /*0020*/ 	.short	0x0004
        /*0022*/ 	.short	0x001c
        /*0024*/ 	.byte	0x00, 0xf0, 0x11, 0x00


	//----- nvinfo : EIATTR_KPARAM_INFO
	.align		4
.L_11:
        /*0028*/ 	.byte	0x04, 0x17
        /*002a*/ 	.short	(.L_13 - .L_12)
.L_12:
        /*002c*/ 	.word	0x00000000
        /*0030*/ 	.short	0x0003
        /*0032*/ 	.short	0x0018
        /*0034*/ 	.byte	0x00, 0xf0, 0x11, 0x00


	//----- nvinfo : EIATTR_KPARAM_INFO
	.align		4
.L_13:
        /*0038*/ 	.byte	0x04, 0x17
        /*003a*/ 	.short	(.L_15 - .L_14)
.L_14:
        /*003c*/ 	.word	0x00000000
        /*0040*/ 	.short	0x0002
        /*0042*/ 	.short	0x0010
        /*0044*/ 	.byte	0x00, 0xf5, 0x21, 0x00


	//----- nvinfo : EIATTR_KPARAM_INFO
	.align		4
.L_15:
        /*0048*/ 	.byte	0x04, 0x17
        /*004a*/ 	.short	(.L_17 - .L_16)
.L_16:
        /*004c*/ 	.word	0x00000000
        /*0050*/ 	.short	0x0001
        /*0052*/ 	.short	0x0008
        /*0054*/ 	.byte	0x00, 0xf5, 0x21, 0x00


	//----- nvinfo : EIATTR_KPARAM_INFO
	.align		4
.L_17:
        /*0058*/ 	.byte	0x04, 0x17
        /*005a*/ 	.short	(.L_19 - .L_18)
.L_18:
        /*005c*/ 	.word	0x00000000
        /*0060*/ 	.short	0x0000
        /*0062*/ 	.short	0x0000
        /*0064*/ 	.byte	0x00, 0xf5, 0x21, 0x00


	//----- nvinfo : EIATTR_SPARSE_MMA_MASK
	.align		4
.L_19:
        /*0068*/ 	.byte	0x03, 0x50
        /*006a*/ 	.short	0x0000


	//----- nvinfo : EIATTR_MAXREG_COUNT
	.align		4
        /*006c*/ 	.byte	0x03, 0x1b
        /*006e*/ 	.short	0x00ff


	//----- nvinfo : EIATTR_NUM_BARRIERS
	.align		4
        /*0070*/ 	.byte	0x02, 0x4c
        /*0072*/ 	.byte	0x01
	.zero		1


	//----- nvinfo : EIATTR_MERCURY_ISA_VERSION
	.align		4
        /*0074*/ 	.byte	0x03, 0x5f
        /*0076*/ 	.short	0x0101


	//----- nvinfo : EIATTR_VRC_CTA_INIT_COUNT
	.align		4
        /*0078*/ 	.byte	0x02, 0x4a
	.zero		1
	.zero		1


	//----- nvinfo : EIATTR_EXIT_INSTR_OFFSETS
	.align		4
        /*007c*/ 	.byte	0x04, 0x1c
        /*007e*/ 	.short	(.L_21 - .L_20)


	//   ....[0]....
.L_20:
        /*0080*/ 	.word	0x00000600


	//   ....[1]....
        /*0084*/ 	.word	0x00000650


	//----- nvinfo : EIATTR_CBANK_PARAM_SIZE
	.align		4
.L_21:
        /*0088*/ 	.byte	0x03, 0x19
        /*008a*/ 	.short	0x0024


	//----- nvinfo : EIATTR_PARAM_CBANK
	.align		4
        /*008c*/ 	.byte	0x04, 0x0a
        /*008e*/ 	.short	(.L_23 - .L_22)
	.align		4
.L_22:
        /*0090*/ 	.word	index@(.nv.constant0._Z21tiled_multiply_matrixPKhPKfPfiii)
        /*0094*/ 	.short	0x0380
        /*0096*/ 	.short	0x0024


	//----- nvinfo : EIATTR_SW_WAR
	.align		4
.L_23:
        /*0098*/ 	.byte	0x04, 0x36
        /*009a*/ 	.short	(.L_25 - .L_24)
.L_24:
        /*009c*/ 	.word	0x00000008
.L_25:


//--------------------- .nv.callgraph             --------------------------
	.section	.nv.callgraph,"",@"SHT_CUDA_CALLGRAPH"
	.align	4
	.sectionentsize	8
	.align		4
        /*0000*/ 	.word	0x00000000
	.align		4
        /*0004*/ 	.word	0xffffffff
	.align		4
        /*0008*/ 	.word	0x00000000
	.align		4
        /*000c*/ 	.word	0xfffffffe
	.align		4
        /*0010*/ 	.word	0x00000000
	.align		4
        /*0014*/ 	.word	0xfffffffd
	.align		4
        /*0018*/ 	.word	0x00000000
	.align		4
        /*001c*/ 	.word	0xfffffffc


//--------------------- .text._Z21tiled_multiply_matrixPKhPKfPfiii --------------------------
	.section	.text._Z21tiled_multiply_matrixPKhPKfPfiii,"ax",@progbits
	.align	128
        .global         _Z21tiled_multiply_matrixPKhPKfPfiii
        .type           _Z21tiled_multiply_matrixPKhPKfPfiii,@function
        .size           _Z21tiled_multiply_matrixPKhPKfPfiii,(.L_x_3 - _Z21tiled_multiply_matrixPKhPKfPfiii)
        .other          _Z21tiled_multiply_matrixPKhPKfPfiii,@"STO_CUDA_ENTRY STV_DEFAULT"
_Z21tiled_multiply_matrixPKhPKfPfiii:
.text._Z21tiled_multiply_matrixPKhPKfPfiii:
[----:B------:R-:W-:Y:S01]  /*0000*/  LDC R1, c[0x0][0x37c] ;  /* 0x0000df00ff017b82 */ /* 0x000fe20000000800 */
[----:B------:R-:W0:Y:S01]  /*0010*/  S2R R0, SR_TID.Y ;  /* 0x0000000000007919 */ /* 0x000e220000002200 */
[----:B------:R-:W1:Y:S01]  /*0020*/  LDCU UR10, c[0x0][0x39c] ;  /* 0x00007380ff0a77ac */ /* 0x000e620008000800 */
[----:B------:R-:W-:Y:S01]  /*0030*/  HFMA2 R21, -RZ, RZ, 0, 0 ;  /* 0x00000000ff157431 */ /* 0x000fe200000001ff */
[----:B------:R-:W0:Y:S01]  /*0040*/  S2R R3, SR_CTAID.Y ;  /* 0x0000000000037919 */ /* 0x000e220000002600 */
[----:B------:R-:W2:Y:S01]  /*0050*/  LDCU UR14, c[0x0][0x3a0] ;  /* 0x00007400ff0e77ac */ /* 0x000ea20008000800 */
[----:B------:R-:W3:Y:S01]  /*0060*/  S2R R15, SR_TID.X ;  /* 0x00000000000f7919 */ /* 0x000ee20000002100 */
[----:B------:R-:W4:Y:S01]  /*0070*/  LDCU.64 UR8, c[0x0][0x358] ;  /* 0x00006b00ff0877ac */ /* 0x000f220008000a00 */
[----:B------:R-:W3:Y:S01]  /*0080*/  S2R R4, SR_CTAID.X ;  /* 0x0000000000047919 */ /* 0x000ee20000002500 */
[----:B-1----:R-:W-:Y:S01]  /*0090*/  UISETP.GE.AND UP0, UPT, UR10, 0x1, UPT ;  /* 0x000000010a00788c */ /* 0x002fe2000bf06270 */
[----:B0-----:R-:W-:-:S02]  /*00a0*/  LEA R2, R3, R0, 0x4 ;  /* 0x0000000003027211 */ /* 0x001fc400078e20ff */
[----:B---3--:R-:W-:-:S06]  /*00b0*/  LEA R3, R4, R15, 0x4 ;  /* 0x0000000f04037211 */ /* 0x008fcc00078e20ff */
[----:B--2-4-:R-:W-:Y:S05]  /*00c0*/  BRA.U !UP0, `(.L_x_0) ;  /* 0x0000000508407547 */ /* 0x014fea000b800000 */
[----:B------:R-:W0:Y:S01]  /*00d0*/  S2UR UR7, SR_CgaCtaId ;  /* 0x00000000000779c3 */ /* 0x000e220000008800 */
[----:B------:R-:W1:Y:S01]  /*00e0*/  LDCU UR11, c[0x0][0x3a0] ;  /* 0x00007400ff0b77ac */ /* 0x000e620008000800 */
[----:B------:R-:W-:Y:S01]  /*00f0*/  MOV R21, RZ ;  /* 0x000000ff00157202 */ /* 0x000fe20000000f00 */
[----:B------:R-:W-:Y:S01]  /*0100*/  IMAD R13, R2, UR10, R15 ;  /* 0x0000000a020d7c24 */ /* 0x000fe2000f8e020f */
[----:B------:R-:W-:Y:S01]  /*0110*/  UMOV UR5, 0x400 ;  /* 0x0000040000057882 */ /* 0x000fe20000000000 */
[----:B------:R-:W-:-:S03]  /*0120*/  UIADD3 UR4, UPT, UPT, UR10, 0xf, URZ ;  /* 0x0000000f0a047890 */ /* 0x000fc6000fffe0ff */
[----:B------:R-:W2:Y:S01]  /*0130*/  LDC R12, c[0x0][0x3a0] ;  /* 0x0000e800ff0c7b82 */ /* 0x000ea20000000800 */
[----:B------:R-:W-:Y:S02]  /*0140*/  UIADD3 UR6, UPT, UPT, UR5, 0x400, URZ ;  /* 0x0000040005067890 */ /* 0x000fe4000fffe0ff */
[----:B------:R-:W-:Y:S01]  /*0150*/  USHF.R.U32.HI UR4, URZ, 0x4, UR4 ;  /* 0x00000004ff047899 */ /* 0x000fe20008011604 */
[----:B------:R-:W3:Y:S03]  /*0160*/  LDCU.64 UR12, c[0x0][0x398] ;  /* 0x00007300ff0c77ac */ /* 0x000ee60008000a00 */
[----:B------:R-:W-:Y:S01]  /*0170*/  UIADD3 UR4, UPT, UPT, -UR4, URZ, URZ ;  /* 0x000000ff04047290 */ /* 0x000fe2000fffe1ff */
[----:B-1----:R-:W-:Y:S01]  /*0180*/  IMAD R19, R0, UR11, R15 ;  /* 0x0000000b00137c24 */ /* 0x002fe2000f8e020f */
[----:B0-----:R-:W-:-:S04]  /*0190*/  ULEA UR5, UR7, UR5, 0x18 ;  /* 0x0000000507057291 */ /* 0x001fc8000f8ec0ff */
[----:B------:R-:W-:Y:S01]  /*01a0*/  LEA R19, R4, R19, 0x4 ;  /* 0x0000001304137211 */ /* 0x000fe200078e20ff */
[----:B------:R-:W-:Y:S01]  /*01b0*/  ULEA UR6, UR7, UR6, 0x18 ;  /* 0x0000000607067291 */ /* 0x000fe2000f8ec0ff */
[----:B------:R-:W-:-:S05]  /*01c0*/  LEA R16, R0, UR5, 0x6 ;  /* 0x0000000500107c11 */ /* 0x000fca000f8e30ff */
[C---:B------:R-:W-:Y:S02]  /*01d0*/  LEA R17, R15.reuse, UR6, 0x2 ;  /* 0x000000060f117c11 */ /* 0x040fe4000f8e10ff */
[----:B------:R-:W-:Y:S02]  /*01e0*/  LEA R18, R15, R16, 0x2 ;  /* 0x000000100f127211 */ /* 0x000fe400078e10ff */
[----:B---3--:R-:W-:-:S07]  /*01f0*/  LEA R14, R0, R17, 0x6 ;  /* 0x00000011000e7211 */ /* 0x008fce00078e30ff */
.L_x_1:
[----:B------:R-:W-:Y:S02]  /*0200*/  ISETP.GE.AND P0, PT, R15, UR13, PT ;  /* 0x0000000d0f007c0c */ /* 0x000fe4000bf06270 */
[----:B------:R-:W-:Y:S02]  /*0210*/  ISETP.GE.AND P1, PT, R0, UR13, PT ;  /* 0x0000000d00007c0c */ /* 0x000fe4000bf26270 */
[----:B------:R-:W-:Y:S02]  /*0220*/  ISETP.GE.OR P0, PT, R2, UR12, P0 ;  /* 0x0000000c02007c0c */ /* 0x000fe40008706670 */
[----:B--2---:R-:W-:Y:S02]  /*0230*/  ISETP.GE.OR P1, PT, R3, R12, P1 ;  /* 0x0000000c0300720c */ /* 0x004fe40000f26670 */
[----:B------:R-:W-:-:S09]  /*0240*/  MOV R29, RZ ;  /* 0x000000ff001d7202 */ /* 0x000fd20000000f00 */
[----:B------:R-:W0:Y:S08]  /*0250*/  @!P0 LDC.64 R4, c[0x0][0x380] ;  /* 0x0000e000ff048b82 */ /* 0x000e300000000a00 */
[----:B------:R-:W1:Y:S01]  /*0260*/  @!P1 LDC.64 R6, c[0x0][0x388] ;  /* 0x0000e200ff069b82 */ /* 0x000e620000000a00 */
[----:B0-----:R-:W-:-:S04]  /*0270*/  @!P0 IADD3 R4, P2, PT, R13, R4, RZ ;  /* 0x000000040d048210 */ /* 0x001fc80007f5e0ff */
[----:B------:R-:W-:Y:S01]  /*0280*/  @!P0 IADD3.X R5, PT, PT, RZ, R5, RZ, P2, !PT ;  /* 0x00000005ff058210 */ /* 0x000fe200017fe4ff */
[----:B-1----:R-:W-:-:S04]  /*0290*/  @!P1 IMAD.WIDE R6, R19, 0x4, R6 ;  /* 0x0000000413069825 */ /* 0x002fc800078e0206 */
[----:B------:R-:W2:Y:S04]  /*02a0*/  @!P0 LDG.E.U8.CONSTANT R4, desc[UR8][R4.64] ;  /* 0x0000000804048981 */ /* 0x000ea8000c1e9100 */
[----:B------:R-:W3:Y:S01]  /*02b0*/  @!P1 LDG.E.CONSTANT R29, desc[UR8][R6.64] ;  /* 0x00000008061d9981 */ /* 0x000ee2000c1e9900 */
[----:B------:R-:W-:Y:S01]  /*02c0*/  HFMA2 R25, -RZ, RZ, 0, 0 ;  /* 0x00000000ff197431 */ /* 0x000fe200000001ff */
[----:B------:R-:W-:Y:S01]  /*02d0*/  UIADD3 UR4, UPT, UPT, UR4, 0x1, URZ ;  /* 0x0000000104047890 */ /* 0x000fe2000fffe0ff */
[----:B------:R-:W-:Y:S02]  /*02e0*/  IADD3 R0, PT, PT, R0, 0x10, RZ ;  /* 0x0000001000007810 */ /* 0x000fe40007ffe0ff */
[----:B------:R-:W-:Y:S01]  /*02f0*/  IADD3 R15, PT, PT, R15, 0x10, RZ ;  /* 0x000000100f0f7810 */ /* 0x000fe20007ffe0ff */
[----:B------:R-:W-:Y:S01]  /*0300*/  UISETP.NE.AND UP0, UPT, UR4, URZ, UPT ;  /* 0x000000ff0400728c */ /* 0x000fe2000bf05270 */
[----:B------:R-:W-:-:S02]  /*0310*/  IADD3 R13, PT, PT, R13, 0x10, RZ ;  /* 0x000000100d0d7810 */ /* 0x000fc40007ffe0ff */
[----:B------:R-:W-:Y:S02]  /*0320*/  LEA R19, R12, R19, 0x4 ;  /* 0x000000130c137211 */ /* 0x000fe400078e20ff */
[----:B--2---:R-:W-:-:S05]  /*0330*/  @!P0 I2FP.F32.U32 R25, R4 ;  /* 0x0000000400198245 */ /* 0x004fca0000201000 */
[----:B------:R-:W-:Y:S04]  /*0340*/  STS [R18], R25 ;  /* 0x0000001912007388 */ /* 0x000fe80000000800 */
[----:B---3--:R-:W-:Y:S01]  /*0350*/  STS [R14], R29 ;  /* 0x0000001d0e007388 */ /* 0x008fe20000000800 */
[----:B------:R-:W-:Y:S06]  /*0360*/  BAR.SYNC.DEFER_BLOCKING 0x0 ;  /* 0x0000000000007b1d */ /* 0x000fec0000010000 */
[----:B------:R-:W-:Y:S04]  /*0370*/  LDS R22, [R17] ;  /* 0x0000000011167984 */ /* 0x000fe80000000800 */
[----:B------:R-:W0:Y:S04]  /*0380*/  LDS.128 R8, [R16] ;  /* 0x0000000010087984 */ /* 0x000e280000000c00 */
[----:B------:R-:W1:Y:S04]  /*0390*/  LDS R26, [R17+0x40] ;  /* 0x00004000111a7984 */ /* 0x000e680000000800 */
[----:B------:R-:W2:Y:S04]  /*03a0*/  LDS R27, [R17+0x80] ;  /* 0x00008000111b7984 */ /* 0x000ea80000000800 */
[----:B------:R-:W3:Y:S04]  /*03b0*/  LDS R24, [R17+0xc0] ;  /* 0x0000c00011187984 */ /* 0x000ee80000000800 */
[----:B------:R-:W-:Y:S04]  /*03c0*/  LDS R23, [R17+0x100] ;  /* 0x0001000011177984 */ /* 0x000fe80000000800 */
[----:B------:R-:W4:Y:S04]  /*03d0*/  LDS.128 R4, [R16+0x10] ;  /* 0x0000100010047984 */ /* 0x000f280000000c00 */
[----:B------:R-:W5:Y:S04]  /*03e0*/  LDS R20, [R17+0x140] ;  /* 0x0001400011147984 */ /* 0x000f680000000800 */
[----:B------:R-:W5:Y:S01]  /*03f0*/  LDS R25, [R17+0x180] ;  /* 0x0001800011197984 */ /* 0x000f620000000800 */
[----:B0-----:R-:W-:-:S03]  /*0400*/  FFMA R8, R8, R22, R21 ;  /* 0x0000001608087223 */ /* 0x001fc60000000015 */
[----:B------:R-:W0:Y:S01]  /*0410*/  LDS R22, [R17+0x1c0] ;  /* 0x0001c00011167984 */ /* 0x000e220000000800 */
[----:B-1----:R-:W-:-:S03]  /*0420*/  FFMA R8, R26, R9, R8 ;  /* 0x000000091a087223 */ /* 0x002fc60000000008 */
[----:B------:R-:W-:Y:S01]  /*0430*/  LDS R21, [R17+0x200] ;  /* 0x0002000011157984 */ /* 0x000fe20000000800 */
[----:B--2---:R-:W-:-:S04]  /*0440*/  FFMA R27, R27, R10, R8 ;  /* 0x0000000a1b1b7223 */ /* 0x004fc80000000008 */
[----:B---3--:R-:W-:Y:S02]  /*0450*/  FFMA R27, R24, R11, R27 ;  /* 0x0000000b181b7223 */ /* 0x008fe4000000001b */
[----:B------:R-:W1:Y:S04]  /*0460*/  LDS.128 R8, [R16+0x20] ;  /* 0x0000200010087984 */ /* 0x000e680000000c00 */
[----:B------:R-:W2:Y:S01]  /*0470*/  LDS R24, [R17+0x240] ;  /* 0x0002400011187984 */ /* 0x000ea20000000800 */
[----:B----4-:R-:W-:-:S04]  /*0480*/  FFMA R23, R4, R23, R27 ;  /* 0x0000001704177223 */ /* 0x010fc8000000001b */
[----:B-----5:R-:W-:Y:S02]  /*0490*/  FFMA R20, R20, R5, R23 ;  /* 0x0000000514147223 */ /* 0x020fe40000000017 */
[----:B------:R-:W3:Y:S02]  /*04a0*/  LDS R23, [R17+0x280] ;  /* 0x0002800011177984 */ /* 0x000ee40000000800 */
[----:B------:R-:W-:Y:S02]  /*04b0*/  FFMA R25, R25, R6, R20 ;  /* 0x0000000619197223 */ /* 0x000fe40000000014 */
[----:B------:R-:W4:Y:S02]  /*04c0*/  LDS R20, [R17+0x2c0] ;  /* 0x0002c00011147984 */ /* 0x000f240000000800 */
[----:B0-----:R-:W-:Y:S02]  /*04d0*/  FFMA R27, R22, R7, R25 ;  /* 0x00000007161b7223 */ /* 0x001fe40000000019 */
[----:B------:R-:W-:Y:S04]  /*04e0*/  LDS R25, [R17+0x300] ;  /* 0x0003000011197984 */ /* 0x000fe80000000800 */
[----:B------:R-:W0:Y:S04]  /*04f0*/  LDS.128 R4, [R16+0x30] ;  /* 0x0000300010047984 */ /* 0x000e280000000c00 */
[----:B------:R-:W5:Y:S01]  /*0500*/  LDS R22, [R17+0x340] ;  /* 0x0003400011167984 */ /* 0x000f620000000800 */
[----:B-1----:R-:W-:-:S03]  /*0510*/  FFMA R27, R8, R21, R27 ;  /* 0x00000015081b7223 */ /* 0x002fc6000000001b */
[----:B------:R-:W1:Y:S01]  /*0520*/  LDS R21, [R17+0x380] ;  /* 0x0003800011157984 */ /* 0x000e620000000800 */
[----:B--2---:R-:W-:-:S03]  /*0530*/  FFMA R24, R24, R9, R27 ;  /* 0x0000000918187223 */ /* 0x004fc6000000001b */
[----:B------:R-:W2:Y:S01]  /*0540*/  LDS R8, [R17+0x3c0] ;  /* 0x0003c00011087984 */ /* 0x000ea20000000800 */
[----:B---3--:R-:W-:-:S04]  /*0550*/  FFMA R23, R23, R10, R24 ;  /* 0x0000000a17177223 */ /* 0x008fc80000000018 */
[----:B----4-:R-:W-:-:S04]  /*0560*/  FFMA R11, R20, R11, R23 ;  /* 0x0000000b140b7223 */ /* 0x010fc80000000017 */
[----:B0-----:R-:W-:-:S04]  /*0570*/  FFMA R11, R4, R25, R11 ;  /* 0x00000019040b7223 */ /* 0x001fc8000000000b */
[----:B-----5:R-:W-:-:S04]  /*0580*/  FFMA R22, R22, R5, R11 ;  /* 0x0000000516167223 */ /* 0x020fc8000000000b */
[----:B-1----:R-:W-:-:S04]  /*0590*/  FFMA R21, R21, R6, R22 ;  /* 0x0000000615157223 */ /* 0x002fc80000000016 */
[----:B--2---:R-:W-:Y:S01]  /*05a0*/  FFMA R21, R8, R7, R21 ;  /* 0x0000000708157223 */ /* 0x004fe20000000015 */
[----:B------:R-:W-:Y:S06]  /*05b0*/  BAR.SYNC.DEFER_BLOCKING 0x0 ;  /* 0x0000000000007b1d */ /* 0x000fec0000010000 */
[----:B------:R-:W-:Y:S05]  /*05c0*/  BRA.U UP0, `(.L_x_1) ;  /* 0xfffffffd000c7547 */ /* 0x000fea000b83ffff */
.L_x_0:
[----:B------:R-:W0:Y:S01]  /*05d0*/  LDCU UR4, c[0x0][0x398] ;  /* 0x00007300ff0477ac */ /* 0x000e220008000800 */
[----:B------:R-:W-:-:S04]  /*05e0*/  ISETP.GE.AND P0, PT, R3, UR14, PT ;  /* 0x0000000e03007c0c */ /* 0x000fc8000bf06270 */
[----:B0-----:R-:W-:-:S13]  /*05f0*/  ISETP.GE.OR P0, PT, R2, UR4, P0 ;  /* 0x0000000402007c0c */ /* 0x001fda0008706670 */
[----:B------:R-:W-:Y:S05]  /*0600*/  @P0 EXIT ;  /* 0x000000000000094d */ /* 0x000fea0003800000 */
[----:B------:R-:W0:Y:S01]  /*0610*/  LDC.64 R4, c[0x0][0x390] ;  /* 0x0000e400ff047b82 */ /* 0x000e220000000a00 */
[----:B------:R-:W-:-:S04]  /*0620*/  IMAD R3, R2, UR14, R3 ;  /* 0x0000000e02037c24 */ /* 0x000fc8000f8e0203 */
[----:B0-----:R-:W-:-:S05]  /*0630*/  IMAD.WIDE R2, R3, 0x4, R4 ;  /* 0x0000000403027825 */ /* 0x001fca00078e0204 */
[----:B------:R-:W-:Y:S01]  /*0640*/  STG.E desc[UR8][R2.64], R21 ;  /* 0x0000001502007986 */ /* 0x000fe2000c101908 */
[----:B------:R-:W-:Y:S05]  /*0650*/  EXIT ;  /* 0x000000000000794d */ /* 0x000fea0003800000 */
.L_x_2:
[----:B------:R-:W-:-:S00]  /*0660*/  BRA `(.L_x_2) ;  /* 0xfffffffc00fc7947 */ /* 0x000fc0000383ffff */
[----:B------:R-:W-:-:S00]  /*0670*/  NOP ;  /* 0x0000000000007918 */ /* 0x000fc00000000000 */
        /* <DEDUP_REMOVED lines=8> */
.L_x_3:


//--------------------- .nv.shared._Z21tiled_multiply_matrixPKhPKfPfiii --------------------------
	.section	.nv.shared._Z21tiled_multiply_matrixPKhPKfPfiii,"aw",@nobits
	.sectionflags	@""
	.align	4
.nv.shared._Z21tiled_multiply_matrixPKhPKfPfiii:
	.zero		3072


//--------------------- .nv.shared.reserved.0     --------------------------
	.section	.nv.shared.reserved.0,"aw",@nobits
	.weak		__nv_reservedSMEM_offset_0_alias
	.size		__nv_reservedSMEM_offset_0_alias, 0, 64
	.other		__nv_reservedSMEM_offset_0_alias,@"STO_CUDA_RESERVED_SHARED STV_DEFAULT"
__nv_reservedSMEM_offset_0_alias:
	.zero		0
	.zero		64


//--------------------- .nv.constant0._Z21tiled_multiply_matrixPKhPKfPfiii --------------------------
	.section	.nv.constant0._Z21tiled_multiply_matrixPKhPKfPfiii,"a",@progbits
	.sectionflags	@""
	.align	4
.nv.constant0._Z21tiled_multiply_matrixPKhPKfPfiii:
	.zero		932


//--------------------- SYMBOLS --------------------------

	.type		.nv.reservedSmem.offset0,@object
	.size		.nv.reservedSmem.offset0,0x4
	.type		.nv.reservedSmem.cap,@object
	.size		.nv.reservedSmem.cap,0x4
